//
// Generated by NVIDIA NVVM Compiler
//
// Compiler Build ID: CL-36424714
// Cuda compilation tools, release 13.0, V13.0.88
// Based on NVVM 20.0.0
//

.version 9.0
.target sm_100
.address_size 64

	// .globl	_Z11calculatePiPf
.extern .func  (.param .b32 func_retval0) vprintf
(
	.param .b64 vprintf_param_0,
	.param .b64 vprintf_param_1
)
;
// _ZZ11calculatePiPfE5cache has been demoted
.global .align 1 .b8 $str[45] = {84, 104, 114, 101, 97, 100, 73, 68, 58, 32, 37, 100, 10, 116, 104, 105, 115, 88, 58, 32, 37, 102, 10, 88, 58, 32, 37, 102, 10, 89, 58, 32, 37, 102, 10, 65, 114, 101, 97, 58, 32, 37, 102, 10};

.visible .entry _Z11calculatePiPf(
	.param .u64 .ptr .align 1 _Z11calculatePiPf_param_0
)
{
	.local .align 8 .b8 	__local_depot0[40];
	.reg .b64 	%SP;
	.reg .b64 	%SPL;
	.reg .pred 	%p<3>;
	.reg .b32 	%r<16>;
	.reg .b32 	%f<76>;
	.reg .b64 	%rd<8>;
	.reg .b64 	%fd<4>;
	// demoted variable
	.shared .align 4 .b8 _ZZ11calculatePiPfE5cache[4096];
	mov.u64 	%SPL, __local_depot0;
	cvta.local.u64 	%SP, %SPL;
	ld.param.u64 	%rd1, [_Z11calculatePiPf_param_0];
	add.u64 	%rd2, %SP, 0;
	add.u64 	%rd3, %SPL, 0;
	mov.u32 	%r3, %ctaid.x;
	mov.u32 	%r4, %ntid.x;
	mov.u32 	%r5, %tid.x;
	mad.lo.s32 	%r6, %r3, %r4, %r5;
	cvt.rn.f32.s32 	%f3, %r6;
	mul.f32 	%f4, %f3, 0f3A800000;
	mul.f32 	%f5, %f4, %f4;
	mov.f32 	%f6, 0f3F800000;
	sub.f32 	%f7, %f6, %f5;
	sqrt.rn.f32 	%f8, %f7;
	mul.f32 	%f9, %f8, 0f3A800000;
	mul.f32 	%f10, %f9, 0f40800000;
	cvt.f64.f32 	%fd1, %f4;
	cvt.f64.f32 	%fd2, %f8;
	cvt.f64.f32 	%fd3, %f10;
	st.local.u32 	[%rd3], %r6;
	st.local.f64 	[%rd3+8], %fd1;
	mov.b64 	%rd4, 4562146422526312448;
	st.local.u64 	[%rd3+16], %rd4;
	st.local.f64 	[%rd3+24], %fd2;
	st.local.f64 	[%rd3+32], %fd3;
	mov.u64 	%rd5, $str;
	cvta.global.u64 	%rd6, %rd5;
	{ // callseq 0, 0
	.param .b64 param0;
	st.param.b64 	[param0], %rd6;
	.param .b64 param1;
	st.param.b64 	[param1], %rd2;
	.param .b32 retval0;
	call.uni (retval0), 
	vprintf, 
	(
	param0, 
	param1
	);
	ld.param.b32 	%r7, [retval0];
	} // callseq 0
	shl.b32 	%r9, %r6, 2;
	mov.u32 	%r10, _ZZ11calculatePiPfE5cache;
	add.s32 	%r11, %r10, %r9;
	st.shared.f32 	[%r11], %f10;
	bar.sync 	0;
	setp.ne.s32 	%p1, %r5, 0;
	@%p1 bra 	$L__BB0_4;
	mov.f32 	%f75, 0f00000000;
	mov.b32 	%r15, 64;
$L__BB0_2:
	add.s32 	%r14, %r10, %r15;
	ld.shared.f32 	%f12, [%r14+-64];
	add.f32 	%f13, %f75, %f12;
	ld.shared.f32 	%f14, [%r14+-60];
	add.f32 	%f15, %f13, %f14;
	ld.shared.f32 	%f16, [%r14+-56];
	add.f32 	%f17, %f15, %f16;
	ld.shared.f32 	%f18, [%r14+-52];
	add.f32 	%f19, %f17, %f18;
	ld.shared.f32 	%f20, [%r14+-48];
	add.f32 	%f21, %f19, %f20;
	ld.shared.f32 	%f22, [%r14+-44];
	add.f32 	%f23, %f21, %f22;
	ld.shared.f32 	%f24, [%r14+-40];
	add.f32 	%f25, %f23, %f24;
	ld.shared.f32 	%f26, [%r14+-36];
	add.f32 	%f27, %f25, %f26;
	ld.shared.f32 	%f28, [%r14+-32];
	add.f32 	%f29, %f27, %f28;
	ld.shared.f32 	%f30, [%r14+-28];
	add.f32 	%f31, %f29, %f30;
	ld.shared.f32 	%f32, [%r14+-24];
	add.f32 	%f33, %f31, %f32;
	ld.shared.f32 	%f34, [%r14+-20];
	add.f32 	%f35, %f33, %f34;
	ld.shared.f32 	%f36, [%r14+-16];
	add.f32 	%f37, %f35, %f36;
	ld.shared.f32 	%f38, [%r14+-12];
	add.f32 	%f39, %f37, %f38;
	ld.shared.f32 	%f40, [%r14+-8];
	add.f32 	%f41, %f39, %f40;
	ld.shared.f32 	%f42, [%r14+-4];
	add.f32 	%f43, %f41, %f42;
	ld.shared.f32 	%f44, [%r14];
	add.f32 	%f45, %f43, %f44;
	ld.shared.f32 	%f46, [%r14+4];
	add.f32 	%f47, %f45, %f46;
	ld.shared.f32 	%f48, [%r14+8];
	add.f32 	%f49, %f47, %f48;
	ld.shared.f32 	%f50, [%r14+12];
	add.f32 	%f51, %f49, %f50;
	ld.shared.f32 	%f52, [%r14+16];
	add.f32 	%f53, %f51, %f52;
	ld.shared.f32 	%f54, [%r14+20];
	add.f32 	%f55, %f53, %f54;
	ld.shared.f32 	%f56, [%r14+24];
	add.f32 	%f57, %f55, %f56;
	ld.shared.f32 	%f58, [%r14+28];
	add.f32 	%f59, %f57, %f58;
	ld.shared.f32 	%f60, [%r14+32];
	add.f32 	%f61, %f59, %f60;
	ld.shared.f32 	%f62, [%r14+36];
	add.f32 	%f63, %f61, %f62;
	ld.shared.f32 	%f64, [%r14+40];
	add.f32 	%f65, %f63, %f64;
	ld.shared.f32 	%f66, [%r14+44];
	add.f32 	%f67, %f65, %f66;
	ld.shared.f32 	%f68, [%r14+48];
	add.f32 	%f69, %f67, %f68;
	ld.shared.f32 	%f70, [%r14+52];
	add.f32 	%f71, %f69, %f70;
	ld.shared.f32 	%f72, [%r14+56];
	add.f32 	%f73, %f71, %f72;
	ld.shared.f32 	%f74, [%r14+60];
	add.f32 	%f75, %f73, %f74;
	add.s32 	%r15, %r15, 128;
	setp.ne.s32 	%p2, %r15, 4160;
	@%p2 bra 	$L__BB0_2;
	cvta.to.global.u64 	%rd7, %rd1;
	st.global.f32 	[%rd7], %f75;
$L__BB0_4:
	ret;

}


// ===== COMPILED SASS (sm_100) =====

	.target	sm_100

	.elftype	@"ET_EXEC"


//--------------------- .note.nv.tkinfo           --------------------------
	.section	.note.nv.tkinfo,"",@"SHT_NOTE"
	.sectionflags	@"SHF_NOTE_NV_TKINFO"
	.tkinfo
        /*0018*/ 	.word	0x00000002
        /*0030*/ 	.string	""
        /*0030*/ 	.string	"ptxas"
        /*0030*/ 	.string	"Cuda compilation tools, release 13.0, V13.0.88"
        /*0030*/ 	.string	"Build cuda_13.0.r13.0/compiler.36424714_0"
        /*0030*/ 	.string	"-arch sm_100 -m 64 "



//--------------------- .note.nv.cuinfo           --------------------------
	.section	.note.nv.cuinfo,"",@"SHT_NOTE"
	.sectionflags	@"SHF_NOTE_NV_CUINFO"
        /*0018*/ 	.short	0x0002
        /*001a*/ 	.short	0x0064
        /*001c*/ 	.short	0x0082
	.zero		2


//--------------------- .nv.info                  --------------------------
	.section	.nv.info,"",@"SHT_CUDA_INFO"
	.align	4


	//----- nvinfo : EIATTR_REGCOUNT
	.align		4
        /*0000*/ 	.byte	0x04, 0x2f
        /*0002*/ 	.short	(.L_2 - .L_1)
	.align		4
.L_1:
        /*0004*/ 	.word	index@(_Z11calculatePiPf)
        /*0008*/ 	.word	0x00000018


	//----- nvinfo : EIATTR_FRAME_SIZE
	.align		4
.L_2:
        /*000c*/ 	.byte	0x04, 0x11
        /*000e*/ 	.short	(.L_4 - .L_3)
	.align		4
.L_3:
        /*0010*/ 	.word	index@($__internal_0_$__cuda_sm20_sqrt_rn_f32_slowpath)
        /*0014*/ 	.word	0x00000028


	//----- nvinfo : EIATTR_FRAME_SIZE
	.align		4
.L_4:
        /*0018*/ 	.byte	0x04, 0x11
        /*001a*/ 	.short	(.L_6 - .L_5)
	.align		4
.L_5:
        /*001c*/ 	.word	index@(_Z11calculatePiPf)
        /*0020*/ 	.word	0x00000028


	//----- nvinfo : EIATTR_MIN_STACK_SIZE
	.align		4
.L_6:
        /*0024*/ 	.byte	0x04, 0x12
        /*0026*/ 	.short	(.L_8 - .L_7)
	.align		4
.L_7:
        /*0028*/ 	.word	index@(_Z11calculatePiPf)
        /*002c*/ 	.word	0x00000028
.L_8:


//--------------------- .nv.compat                --------------------------
	.section	.nv.compat,"",@"SHT_CUDA_COMPAT_INFO"
	.align	4
        /*0000*/ 	.byte	0x02, 0x09, 0x00, 0x00, 0x02, 0x02, 0x01, 0x00, 0x02, 0x05, 0x05, 0x00, 0x03, 0x07, 0x01, 0x01
        /*0010*/ 	.byte	0x02, 0x03, 0x00, 0x00, 0x02, 0x06, 0x01, 0x00, 0x04, 0x0b, 0x08, 0x00, 0x01, 0x00, 0x00, 0x00
        /*0020*/ 	.byte	0x00, 0x00, 0x00, 0x00


//--------------------- .nv.info._Z11calculatePiPf --------------------------
	.section	.nv.info._Z11calculatePiPf,"",@"SHT_CUDA_INFO"
	.sectionflags	@""
	.align	4


	//----- nvinfo : EIATTR_CUDA_API_VERSION
	.align		4
        /*0000*/ 	.byte	0x04, 0x37
        /*0002*/ 	.short	(.L_10 - .L_9)
.L_9:
        /*0004*/ 	.word	0x00000082


	//----- nvinfo : EIATTR_KPARAM_INFO
	.align		4
.L_10:
        /*0008*/ 	.byte	0x04, 0x17
        /*000a*/ 	.short	(.L_12 - .L_11)
.L_11:
        /*000c*/ 	.word	0x00000000
        /*0010*/ 	.short	0x0000
        /*0012*/ 	.short	0x0000
        /*0014*/ 	.byte	0x00, 0xf5, 0x21, 0x00


	//----- nvinfo : EIATTR_SPARSE_MMA_MASK
	.align		4
.L_12:
        /*0018*/ 	.byte	0x03, 0x50
        /*001a*/ 	.short	0x0000


	//----- nvinfo : EIATTR_MAXREG_COUNT
	.align		4
        /*001c*/ 	.byte	0x03, 0x1b
        /*001e*/ 	.short	0x00ff


	//----- nvinfo : EIATTR_NUM_BARRIERS
	.align		4
        /*0020*/ 	.byte	0x02, 0x4c
        /*0022*/ 	.byte	0x01
	.zero		1


	//----- nvinfo : EIATTR_EXTERNS
	.align		4
        /*0024*/ 	.byte	0x04, 0x0f
        /*0026*/ 	.short	(.L_14 - .L_13)


	//   ....[0]....
	.align		4
.L_13:
        /*0028*/ 	.word	index@(vprintf)


	//----- nvinfo : EIATTR_MERCURY_ISA_VERSION
	.align		4
.L_14:
        /*002c*/ 	.byte	0x03, 0x5f
        /*002e*/ 	.short	0x0101


	//----- nvinfo : EIATTR_VRC_CTA_INIT_COUNT
	.align		4
        /*0030*/ 	.byte	0x02, 0x4a
	.zero		1
	.zero		1


	//----- nvinfo : EIATTR_SYSCALL_OFFSETS
	.align		4
        /*0034*/ 	.byte	0x04, 0x46
        /*0036*/ 	.short	(.L_16 - .L_15)


	//   ....[0]....
.L_15:
        /*0038*/ 	.word	0x000002b0


	//----- nvinfo : EIATTR_EXIT_INSTR_OFFSETS
	.align		4
.L_16:
        /*003c*/ 	.byte	0x04, 0x1c
        /*003e*/ 	.short	(.L_18 - .L_17)


	//   ....[0]....
.L_17:
        /*0040*/ 	.word	0x00000340


	//   ....[1]....
        /*0044*/ 	.word	0x00000670


	//----- nvinfo : EIATTR_CRS_STACK_SIZE
	.align		4
.L_18:
        /*0048*/ 	.byte	0x04, 0x1e
        /*004a*/ 	.short	(.L_20 - .L_19)
.L_19:
        /*004c*/ 	.word	0x00000000


	//----- nvinfo : EIATTR_CBANK_PARAM_SIZE
	.align		4
.L_20:
        /*0050*/ 	.byte	0x03, 0x19
        /*0052*/ 	.short	0x0008


	//----- nvinfo : EIATTR_PARAM_CBANK
	.align		4
        /*0054*/ 	.byte	0x04, 0x0a
        /*0056*/ 	.short	(.L_22 - .L_21)
	.align		4
.L_21:
        /*0058*/ 	.word	index@(.nv.constant0._Z11calculatePiPf)
        /*005c*/ 	.short	0x0380
        /*005e*/ 	.short	0x0008


	//----- nvinfo : EIATTR_SW_WAR
	.align		4
.L_22:
        /*0060*/ 	.byte	0x04, 0x36
        /*0062*/ 	.short	(.L_24 - .L_23)
.L_23:
        /*0064*/ 	.word	0x00000008
.L_24:


//--------------------- .nv.callgraph             --------------------------
	.section	.nv.callgraph,"",@"SHT_CUDA_CALLGRAPH"
	.align	4
	.sectionentsize	8
	.align		4
        /*0000*/ 	.word	0x00000000
	.align		4
        /*0004*/ 	.word	0xffffffff
	.align		4
        /*0008*/ 	.word	index@(_Z11calculatePiPf)
	.align		4
        /*000c*/ 	.word	index@(vprintf)
	.align		4
        /*0010*/ 	.word	0x00000000
	.align		4
        /*0014*/ 	.word	0xfffffffe
	.align		4
        /*0018*/ 	.word	0x00000000
	.align		4
        /*001c*/ 	.word	0xfffffffd
	.align		4
        /*0020*/ 	.word	0x00000000
	.align		4
        /*0024*/ 	.word	0xfffffffc


//--------------------- .nv.constant4             --------------------------
	.section	.nv.constant4,"a",@progbits
	.align	8
	.align		8
.nv.constant4:
        /*0000*/ 	.dword	vprintf
	.align		8
        /*0008*/ 	.dword	$str


//--------------------- .text._Z11calculatePiPf   --------------------------
	.section	.text._Z11calculatePiPf,"ax",@progbits
	.align	128
        .global         _Z11calculatePiPf
        .type           _Z11calculatePiPf,@function
        .size           _Z11calculatePiPf,(.L_x_7 - _Z11calculatePiPf)
        .other          _Z11calculatePiPf,@"STO_CUDA_ENTRY STV_DEFAULT"
_Z11calculatePiPf:
.text._Z11calculatePiPf:
[----:B------:R-:W0:Y:S01]  /*0000*/  LDC R1, c[0x0][0x37c] ;  /* 0x0000df00ff017b82 */ /* 0x000e220000000800 */
[----:B------:R-:W1:Y:S01]  /*0010*/  S2R R17, SR_TID.X ;  /* 0x0000000000117919 */ /* 0x000e620000002100 */
[----:B------:R-:W2:Y:S06]  /*0020*/  LDCU UR5, c[0x0][0x2fc] ;  /* 0x00005f80ff0577ac */ /* 0x000eac0008000800 */
[----:B------:R-:W1:Y:S01]  /*0030*/  S2UR UR4, SR_CTAID.X ;  /* 0x00000000000479c3 */ /* 0x000e620000002500 */
[----:B0-----:R-:W-:Y:S01]  /*0040*/  IADD3 R1, PT, PT, R1, -0x28, RZ ;  /* 0xffffffd801017810 */ /* 0x001fe20007ffe0ff */
[----:B------:R-:W-:Y:S06]  /*0050*/  BSSY.RECONVERGENT B0, `(.L_x_0) ;  /* 0x0000014000007945 */ /* 0x000fec0003800200 */
[----:B------:R-:W1:Y:S02]  /*0060*/  LDC R2, c[0x0][0x360] ;  /* 0x0000d800ff027b82 */ /* 0x000e640000000800 */
[----:B-1----:R-:W-:Y:S01]  /*0070*/  IMAD R2, R2, UR4, R17 ;  /* 0x0000000402027c24 */ /* 0x002fe2000f8e0211 */
[----:B------:R-:W0:Y:S04]  /*0080*/  LDCU UR4, c[0x0][0x2f8] ;  /* 0x00005f00ff0477ac */ /* 0x000e280008000800 */
[----:B------:R-:W-:-:S05]  /*0090*/  I2FP.F32.S32 R0, R2 ;  /* 0x0000000200007245 */ /* 0x000fca0000201400 */
[----:B------:R-:W-:-:S04]  /*00a0*/  FMUL R8, R0, 0.0009765625 ;  /* 0x3a80000000087820 */ /* 0x000fc80000400000 */
[----:B------:R-:W-:-:S04]  /*00b0*/  FFMA R0, -R8, R8, 1 ;  /* 0x3f80000008007423 */ /* 0x000fc80000000108 */
[----:B------:R1:W3:Y:S01]  /*00c0*/  MUFU.RSQ R3, R0 ;  /* 0x0000000000037308 */ /* 0x0002e20000001400 */
[----:B------:R-:W-:Y:S02]  /*00d0*/  IADD3 R4, PT, PT, R0, -0xd000000, RZ ;  /* 0xf300000000047810 */ /* 0x000fe40007ffe0ff */
[----:B0-----:R-:W-:Y:S02]  /*00e0*/  IADD3 R6, P1, PT, R1, UR4, RZ ;  /* 0x0000000401067c10 */ /* 0x001fe4000ff3e0ff */
[----:B------:R-:W-:Y:S02]  /*00f0*/  ISETP.GT.U32.AND P0, PT, R4, 0x727fffff, PT ;  /* 0x727fffff0400780c */ /* 0x000fe40003f04070 */
[----:B--2---:R-:W-:-:S11]  /*0100*/  IADD3.X R7, PT, PT, RZ, UR5, RZ, P1, !PT ;  /* 0x00000005ff077c10 */ /* 0x004fd60008ffe4ff */
[----:B-1-3--:R-:W-:Y:S05]  /*0110*/  @!P0 BRA `(.L_x_1) ;  /* 0x00000000000c8947 */ /* 0x00afea0003800000 */
[----:B------:R-:W-:-:S07]  /*0120*/  MOV R12, 0x140 ;  /* 0x00000140000c7802 */ /* 0x000fce0000000f00 */
[----:B------:R-:W-:Y:S05]  /*0130*/  CALL.REL.NOINC `($__internal_0_$__cuda_sm20_sqrt_rn_f32_slowpath) ;  /* 0x0000000400507944 */ /* 0x000fea0003c00000 */
[----:B------:R-:W-:Y:S05]  /*0140*/  BRA `(.L_x_2) ;  /* 0x0000000000107947 */ /* 0x000fea0003800000 */
.L_x_1:
[----:B------:R-:W-:Y:S01]  /*0150*/  FMUL.FTZ R5, R0, R3 ;  /* 0x0000000300057220 */ /* 0x000fe20000410000 */
[----:B------:R-:W-:-:S03]  /*0160*/  FMUL.FTZ R3, R3, 0.5 ;  /* 0x3f00000003037820 */ /* 0x000fc60000410000 */
[----:B------:R-:W-:-:S04]  /*0170*/  FFMA R0, -R5, R5, R0 ;  /* 0x0000000505007223 */ /* 0x000fc80000000100 */
[----:B------:R-:W-:-:S07]  /*0180*/  FFMA R3, R0, R3, R5 ;  /* 0x0000000300037223 */ /* 0x000fce0000000005 */
.L_x_2:
[----:B------:R-:W-:Y:S05]  /*0190*/  BSYNC.RECONVERGENT B0 ;  /* 0x0000000000007941 */ /* 0x000fea0003800200 */
.L_x_0:
[----:B------:R-:W-:Y:S01]  /*01a0*/  FMUL.M4 R16, R3, 0.0009765625 ;  /* 0x3a80000003107820 */ /* 0x000fe20000600000 */
[----:B------:R-:W0:Y:S01]  /*01b0*/  F2F.F64.F32 R8, R8 ;  /* 0x0000000800087310 */ /* 0x000e220000201800 */
[----:B------:R-:W-:Y:S01]  /*01c0*/  HFMA2 R18, -RZ, RZ, 0, 0 ;  /* 0x00000000ff127431 */ /* 0x000fe200000001ff */
[----:B------:R-:W-:Y:S01]  /*01d0*/  MOV R19, 0x3f500000 ;  /* 0x3f50000000137802 */ /* 0x000fe20000000f00 */
[----:B------:R1:W-:Y:S01]  /*01e0*/  STL [R1], R2 ;  /* 0x0000000201007387 */ /* 0x0003e20000100800 */
[----:B------:R-:W-:Y:S01]  /*01f0*/  MOV R0, 0x0 ;  /* 0x0000000000007802 */ /* 0x000fe20000000f00 */
[----:B------:R-:W2:Y:S03]  /*0200*/  LDCU.64 UR4, c[0x4][0x8] ;  /* 0x01000100ff0477ac */ /* 0x000ea60008000a00 */
[----:B------:R-:W3:Y:S01]  /*0210*/  F2F.F64.F32 R10, R3 ;  /* 0x00000003000a7310 */ /* 0x000ee20000201800 */
[----:B------:R1:W-:Y:S01]  /*0220*/  STL.64 [R1+0x10], R18 ;  /* 0x0000101201007387 */ /* 0x0003e20000100a00 */
[----:B------:R1:W4:Y:S03]  /*0230*/  LDC.64 R14, c[0x4][R0] ;  /* 0x01000000000e7b82 */ /* 0x0003260000000a00 */
[----:B0-----:R1:W-:Y:S03]  /*0240*/  STL.64 [R1+0x8], R8 ;  /* 0x0000080801007387 */ /* 0x0013e60000100a00 */
[----:B------:R-:W0:Y:S01]  /*0250*/  F2F.F64.F32 R12, R16 ;  /* 0x00000010000c7310 */ /* 0x000e220000201800 */
[----:B---3--:R1:W-:Y:S01]  /*0260*/  STL.64 [R1+0x18], R10 ;  /* 0x0000180a01007387 */ /* 0x0083e20000100a00 */
[----:B--2---:R-:W-:-:S02]  /*0270*/  MOV R4, UR4 ;  /* 0x0000000400047c02 */ /* 0x004fc40008000f00 */
[----:B------:R-:W-:Y:S01]  /*0280*/  MOV R5, UR5 ;  /* 0x0000000500057c02 */ /* 0x000fe20008000f00 */
[----:B0-----:R1:W-:Y:S06]  /*0290*/  STL.64 [R1+0x20], R12 ;  /* 0x0000200c01007387 */ /* 0x0013ec0000100a00 */
[----:B------:R-:W-:-:S07]  /*02a0*/  LEPC R20, `(.L_x_3) ;  /* 0x000000001014794e */ /* 0x000fce0000000000 */
[----:B-1--4-:R-:W-:Y:S05]  /*02b0*/  CALL.ABS.NOINC R14 ;  /* 0x000000000e007343 */ /* 0x012fea0003c00000 */
.L_x_3:
[----:B------:R-:W0:Y:S01]  /*02c0*/  S2R R0, SR_CgaCtaId ;  /* 0x0000000000007919 */ /* 0x000e220000008800 */
[----:B------:R-:W-:Y:S01]  /*02d0*/  MOV R3, 0x400 ;  /* 0x0000040000037802 */ /* 0x000fe20000000f00 */
[----:B------:R-:W-:Y:S05]  /*02e0*/  WARPSYNC.ALL ;  /* 0x0000000000007948 */ /* 0x000fea0003800000 */
[----:B------:R-:W-:Y:S02]  /*02f0*/  ISETP.NE.AND P0, PT, R17, RZ, PT ;  /* 0x000000ff1100720c */ /* 0x000fe40003f05270 */
[----:B0-----:R-:W-:-:S04]  /*0300*/  LEA R3, R0, R3, 0x18 ;  /* 0x0000000300037211 */ /* 0x001fc800078ec0ff */
[----:B------:R-:W-:-:S05]  /*0310*/  LEA R5, R2, R3, 0x2 ;  /* 0x0000000302057211 */ /* 0x000fca00078e10ff */
[----:B------:R0:W-:Y:S01]  /*0320*/  STS [R5], R16 ;  /* 0x0000001005007388 */ /* 0x0001e20000000800 */
[----:B------:R-:W-:Y:S06]  /*0330*/  BAR.SYNC.DEFER_BLOCKING 0x0 ;  /* 0x0000000000007b1d */ /* 0x000fec0000010000 */
[----:B------:R-:W-:Y:S05]  /*0340*/  @P0 EXIT ;  /* 0x000000000000094d */ /* 0x000fea0003800000 */
[----:B------:R-:W-:Y:S01]  /*0350*/  HFMA2 R15, -RZ, RZ, 0, 0 ;  /* 0x00000000ff0f7431 */ /* 0x000fe200000001ff */
[----:B------:R-:W-:Y:S01]  /*0360*/  MOV R2, 0x40 ;  /* 0x0000004000027802 */ /* 0x000fe20000000f00 */
[----:B------:R-:W1:Y:S01]  /*0370*/  LDCU.64 UR4, c[0x0][0x358] ;  /* 0x00006b00ff0477ac */ /* 0x000e620008000a00 */
[----:B------:R-:W-:-:S05]  /*0380*/  NOP ;  /* 0x0000000000007918 */ /* 0x000fca0000000000 */
.L_x_4:
[----:B------:R-:W-:Y:S02]  /*0390*/  IADD3 R0, PT, PT, R3, R2, RZ ;  /* 0x0000000203007210 */ /* 0x000fe40007ffe0ff */
[----:B------:R-:W-:-:S03]  /*03a0*/  IADD3 R2, PT, PT, R2, 0x80, RZ ;  /* 0x0000008002027810 */ /* 0x000fc60007ffe0ff */
[----:B0-----:R-:W0:Y:S01]  /*03b0*/  LDS.128 R4, [R0+-0x40] ;  /* 0xffffc00000047984 */ /* 0x001e220000000c00 */
[----:B------:R-:W-:-:S03]  /*03c0*/  ISETP.NE.AND P0, PT, R2, 0x1040, PT ;  /* 0x000010400200780c */ /* 0x000fc60003f05270 */
[----:B------:R-:W2:Y:S04]  /*03d0*/  LDS.128 R16, [R0+-0x30] ;  /* 0xffffd00000107984 */ /* 0x000ea80000000c00 */
[----:B------:R-:W3:Y:S01]  /*03e0*/  LDS.128 R8, [R0+-0x20] ;  /* 0xffffe00000087984 */ /* 0x000ee20000000c00 */
[----:B0-----:R-:W-:-:S03]  /*03f0*/  FADD R4, R4, R15 ;  /* 0x0000000f04047221 */ /* 0x001fc60000000000 */
[----:B------:R-:W0:Y:S01]  /*0400*/  LDS.128 R12, [R0+-0x10] ;  /* 0xfffff000000c7984 */ /* 0x000e220000000c00 */
[----:B------:R-:W-:-:S04]  /*0410*/  FADD R5, R4, R5 ;  /* 0x0000000504057221 */ /* 0x000fc80000000000 */
[----:B------:R-:W-:-:S04]  /*0420*/  FADD R6, R5, R6 ;  /* 0x0000000605067221 */ /* 0x000fc80000000000 */
[----:B------:R-:W-:-:S04]  /*0430*/  FADD R7, R6, R7 ;  /* 0x0000000706077221 */ /* 0x000fc80000000000 */
[----:B--2---:R-:W-:Y:S02]  /*0440*/  FADD R16, R7, R16 ;  /* 0x0000001007107221 */ /* 0x004fe40000000000 */
[----:B------:R-:W2:Y:S02]  /*0450*/  LDS.128 R4, [R0] ;  /* 0x0000000000047984 */ /* 0x000ea40000000c00 */
[----:B------:R-:W-:-:S04]  /*0460*/  FADD R17, R16, R17 ;  /* 0x0000001110117221 */ /* 0x000fc80000000000 */
[----:B------:R-:W-:-:S04]  /*0470*/  FADD R18, R17, R18 ;  /* 0x0000001211127221 */ /* 0x000fc80000000000 */
[----:B------:R-:W-:-:S04]  /*0480*/  FADD R19, R18, R19 ;  /* 0x0000001312137221 */ /* 0x000fc80000000000 */
[----:B---3--:R-:W-:Y:S02]  /*0490*/  FADD R8, R19, R8 ;  /* 0x0000000813087221 */ /* 0x008fe40000000000 */
[----:B------:R-:W3:Y:S02]  /*04a0*/  LDS.128 R16, [R0+0x10] ;  /* 0x0000100000107984 */ /* 0x000ee40000000c00 */
[----:B------:R-:W-:-:S04]  /*04b0*/  FADD R9, R8, R9 ;  /* 0x0000000908097221 */ /* 0x000fc80000000000 */
[----:B------:R-:W-:-:S04]  /*04c0*/  FADD R10, R9, R10 ;  /* 0x0000000a090a7221 */ /* 0x000fc80000000000 */
[----:B------:R-:W-:-:S04]  /*04d0*/  FADD R11, R10, R11 ;  /* 0x0000000b0a0b7221 */ /* 0x000fc80000000000 */
[----:B0-----:R-:W-:Y:S02]  /*04e0*/  FADD R12, R11, R12 ;  /* 0x0000000c0b0c7221 */ /* 0x001fe40000000000 */
[----:B------:R-:W0:Y:S02]  /*04f0*/  LDS.128 R8, [R0+0x20] ;  /* 0x0000200000087984 */ /* 0x000e240000000c00 */
[----:B------:R-:W-:-:S04]  /*0500*/  FADD R13, R12, R13 ;  /* 0x0000000d0c0d7221 */ /* 0x000fc80000000000 */
[----:B------:R-:W-:-:S04]  /*0510*/  FADD R14, R13, R14 ;  /* 0x0000000e0d0e7221 */ /* 0x000fc80000000000 */
[----:B------:R-:W-:-:S04]  /*0520*/  FADD R15, R14, R15 ;  /* 0x0000000f0e0f7221 */ /* 0x000fc80000000000 */
[----:B--2---:R-:W-:Y:S02]  /*0530*/  FADD R4, R15, R4 ;  /* 0x000000040f047221 */ /* 0x004fe40000000000 */
[----:B------:R-:W2:Y:S02]  /*0540*/  LDS.128 R12, [R0+0x30] ;  /* 0x00003000000c7984 */ /* 0x000ea40000000c00 */
[----:B------:R-:W-:-:S04]  /*0550*/  FADD R5, R4, R5 ;  /* 0x0000000504057221 */ /* 0x000fc80000000000 */
[----:B------:R-:W-:-:S04]  /*0560*/  FADD R6, R5, R6 ;  /* 0x0000000605067221 */ /* 0x000fc80000000000 */
[----:B------:R-:W-:-:S04]  /*0570*/  FADD R7, R6, R7 ;  /* 0x0000000706077221 */ /* 0x000fc80000000000 */
[----:B---3--:R-:W-:-:S04]  /*0580*/  FADD R16, R7, R16 ;  /* 0x0000001007107221 */ /* 0x008fc80000000000 */
[----:B------:R-:W-:-:S04]  /*0590*/  FADD R17, R16, R17 ;  /* 0x0000001110117221 */ /* 0x000fc80000000000 */
[----:B------:R-:W-:-:S04]  /*05a0*/  FADD R18, R17, R18 ;  /* 0x0000001211127221 */ /* 0x000fc80000000000 */
[----:B------:R-:W-:-:S04]  /*05b0*/  FADD R19, R18, R19 ;  /* 0x0000001312137221 */ /* 0x000fc80000000000 */
[----:B0-----:R-:W-:-:S04]  /*05c0*/  FADD R8, R19, R8 ;  /* 0x0000000813087221 */ /* 0x001fc80000000000 */
[----:B------:R-:W-:-:S04]  /*05d0*/  FADD R9, R8, R9 ;  /* 0x0000000908097221 */ /* 0x000fc80000000000 */
[----:B------:R-:W-:-:S04]  /*05e0*/  FADD R10, R9, R10 ;  /* 0x0000000a090a7221 */ /* 0x000fc80000000000 */
[----:B------:R-:W-:-:S04]  /*05f0*/  FADD R11, R10, R11 ;  /* 0x0000000b0a0b7221 */ /* 0x000fc80000000000 */
[----:B--2---:R-:W-:-:S04]  /*0600*/  FADD R12, R11, R12 ;  /* 0x0000000c0b0c7221 */ /* 0x004fc80000000000 */
[----:B------:R-:W-:-:S04]  /*0610*/  FADD R13, R12, R13 ;  /* 0x0000000d0c0d7221 */ /* 0x000fc80000000000 */
[----:B------:R-:W-:-:S04]  /*0620*/  FADD R14, R13, R14 ;  /* 0x0000000e0d0e7221 */ /* 0x000fc80000000000 */
[----:B------:R-:W-:Y:S01]  /*0630*/  FADD R15, R14, R15 ;  /* 0x0000000f0e0f7221 */ /* 0x000fe20000000000 */
[----:B------:R-:W-:Y:S06]  /*0640*/  @P0 BRA `(.L_x_4) ;  /* 0xfffffffc00500947 */ /* 0x000fec000383ffff */
[----:B------:R-:W1:Y:S02]  /*0650*/  LDC.64 R2, c[0x0][0x380] ;  /* 0x0000e000ff027b82 */ /* 0x000e640000000a00 */
[----:B-1----:R-:W-:Y:S01]  /*0660*/  STG.E desc[UR4][R2.64], R15 ;  /* 0x0000000f02007986 */ /* 0x002fe2000c101904 */
[----:B------:R-:W-:Y:S05]  /*0670*/  EXIT ;  /* 0x000000000000794d */ /* 0x000fea0003800000 */
        .weak           $__internal_0_$__cuda_sm20_sqrt_rn_f32_slowpath
        .type           $__internal_0_$__cuda_sm20_sqrt_rn_f32_slowpath,@function
        .size           $__internal_0_$__cuda_sm20_sqrt_rn_f32_slowpath,(.L_x_7 - $__internal_0_$__cuda_sm20_sqrt_rn_f32_slowpath)
$__internal_0_$__cuda_sm20_sqrt_rn_f32_slowpath:
[----:B------:R-:W-:-:S13]  /*0680*/  LOP3.LUT P0, RZ, R0, 0x7fffffff, RZ, 0xc0, !PT ;  /* 0x7fffffff00ff7812 */ /* 0x000fda000780c0ff */
[----:B------:R-:W-:Y:S01]  /*0690*/  @!P0 MOV R3, R0 ;  /* 0x0000000000038202 */ /* 0x000fe20000000f00 */
[----:B------:R-:W-:Y:S06]  /*06a0*/  @!P0 BRA `(.L_x_5) ;  /* 0x0000000000408947 */ /* 0x000fec0003800000 */
[----:B------:R-:W-:-:S13]  /*06b0*/  FSETP.GEU.FTZ.AND P0, PT, R0, RZ, PT ;  /* 0x000000ff0000720b */ /* 0x000fda0003f1e000 */
[----:B------:R-:W-:Y:S01]  /*06c0*/  @!P0 MOV R3, 0x7fffffff ;  /* 0x7fffffff00038802 */ /* 0x000fe20000000f00 */
[----:B------:R-:W-:Y:S06]  /*06d0*/  @!P0 BRA `(.L_x_5) ;  /* 0x0000000000348947 */ /* 0x000fec0003800000 */
[----:B------:R-:W-:-:S13]  /*06e0*/  FSETP.GTU.FTZ.AND P0, PT, |R0|, +INF , PT ;  /* 0x7f8000000000780b */ /* 0x000fda0003f1c200 */
[----:B------:R-:W-:Y:S01]  /*06f0*/  @P0 FADD.FTZ R3, R0, 1 ;  /* 0x3f80000000030421 */ /* 0x000fe20000010000 */
[----:B------:R-:W-:Y:S06]  /*0700*/  @P0 BRA `(.L_x_5) ;  /* 0x0000000000280947 */ /* 0x000fec0003800000 */
[----:B------:R-:W-:-:S13]  /*0710*/  FSETP.NEU.FTZ.AND P0, PT, |R0|, +INF , PT ;  /* 0x7f8000000000780b */ /* 0x000fda0003f1d200 */
[----:B------:R-:W-:-:S04]  /*0720*/  @P0 FFMA R4, R0, 1.84467440737095516160e+19, RZ ;  /* 0x5f80000000040823 */ /* 0x000fc800000000ff */
[----:B------:R-:W0:Y:S02]  /*0730*/  @P0 MUFU.RSQ R3, R4 ;  /* 0x0000000400030308 */ /* 0x000e240000001400 */
[----:B0-----:R-:W-:Y:S01]  /*0740*/  @P0 FMUL.FTZ R5, R4, R3 ;  /* 0x0000000304050220 */ /* 0x001fe20000410000 */
[----:B------:R-:W-:Y:S01]  /*0750*/  @P0 FMUL.FTZ R11, R3, 0.5 ;  /* 0x3f000000030b0820 */ /* 0x000fe20000410000 */
[----:B------:R-:W-:Y:S02]  /*0760*/  @!P0 MOV R3, R0 ;  /* 0x0000000000038202 */ /* 0x000fe40000000f00 */
[----:B------:R-:W-:-:S04]  /*0770*/  @P0 FADD.FTZ R9, -R5, -RZ ;  /* 0x800000ff05090221 */ /* 0x000fc80000010100 */
[----:B------:R-:W-:-:S04]  /*0780*/  @P0 FFMA R10, R5, R9, R4 ;  /* 0x00000009050a0223 */ /* 0x000fc80000000004 */
[----:B------:R-:W-:-:S04]  /*0790*/  @P0 FFMA R10, R10, R11, R5 ;  /* 0x0000000b0a0a0223 */ /* 0x000fc80000000005 */
[----:B------:R-:W-:-:S07]  /*07a0*/  @P0 FMUL.FTZ R3, R10, 2.3283064365386962891e-10 ;  /* 0x2f8000000a030820 */ /* 0x000fce0000410000 */
.L_x_5:
[----:B------:R-:W-:Y:S01]  /*07b0*/  HFMA2 R5, -RZ, RZ, 0, 0 ;  /* 0x00000000ff057431 */ /* 0x000fe200000001ff */
[----:B------:R-:W-:-:S04]  /*07c0*/  MOV R4, R12 ;  /* 0x0000000c00047202 */ /* 0x000fc80000000f00 */
[----:B------:R-:W-:Y:S05]  /*07d0*/  RET.REL.NODEC R4 `(_Z11calculatePiPf) ;  /* 0xfffffff804087950 */ /* 0x000fea0003c3ffff */
.L_x_6:
[----:B------:R-:W-:-:S00]  /*07e0*/  BRA `(.L_x_6) ;  /* 0xfffffffc00fc7947 */ /* 0x000fc0000383ffff */
[----:B------:R-:W-:-:S00]  /*07f0*/  NOP ;  /* 0x0000000000007918 */ /* 0x000fc00000000000 */
        /* <DEDUP_REMOVED lines=8> */
.L_x_7:


//--------------------- .nv.global.init           --------------------------
	.section	.nv.global.init,"aw",@progbits
.nv.global.init:
	.type		$str,@object
	.size		$str,(.L_0 - $str)
$str:
        /*0000*/ 	.byte	0x54, 0x68, 0x72, 0x65, 0x61, 0x64, 0x49, 0x44, 0x3a, 0x20, 0x25, 0x64, 0x0a, 0x74, 0x68, 0x69
        /*0010*/ 	.byte	0x73, 0x58, 0x3a, 0x20, 0x25, 0x66, 0x0a, 0x58, 0x3a, 0x20, 0x25, 0x66, 0x0a, 0x59, 0x3a, 0x20
        /*0020*/ 	.byte	0x25, 0x66, 0x0a, 0x41, 0x72, 0x65, 0x61, 0x3a, 0x20, 0x25, 0x66, 0x0a, 0x00
.L_0:


//--------------------- .nv.shared._Z11calculatePiPf --------------------------
	.section	.nv.shared._Z11calculatePiPf,"aw",@nobits
	.sectionflags	@""
	.align	4
.nv.shared._Z11calculatePiPf:
	.zero		5120


//--------------------- .nv.shared.reserved.0     --------------------------
	.section	.nv.shared.reserved.0,"aw",@nobits
	.weak		__nv_reservedSMEM_offset_0_alias
	.size		__nv_reservedSMEM_offset_0_alias, 0, 64
	.other		__nv_reservedSMEM_offset_0_alias,@"STO_CUDA_RESERVED_SHARED STV_DEFAULT"
__nv_reservedSMEM_offset_0_alias:
	.zero		0
	.zero		64


//--------------------- .nv.constant0._Z11calculatePiPf --------------------------
	.section	.nv.constant0._Z11calculatePiPf,"a",@progbits
	.sectionflags	@""
	.align	4
.nv.constant0._Z11calculatePiPf:
	.zero		904


//--------------------- SYMBOLS --------------------------

	.type		.nv.reservedSmem.offset0,@object
	.size		.nv.reservedSmem.offset0,0x4
	.type		.nv.reservedSmem.cap,@object
	.size		.nv.reservedSmem.cap,0x4
	.type		vprintf,@function
